//
// Generated by NVIDIA NVVM Compiler
//
// Compiler Build ID: CL-36424714
// Cuda compilation tools, release 13.0, V13.0.88
// Based on NVVM 20.0.0
//

.version 9.0
.target sm_100
.address_size 64

	// .globl	_Z14highLoadKernelPii

.visible .entry _Z14highLoadKernelPii(
	.param .u64 .ptr .align 1 _Z14highLoadKernelPii_param_0,
	.param .u32 _Z14highLoadKernelPii_param_1
)
{
	.reg .pred 	%p<3>;
	.reg .b32 	%r<6>;
	.reg .b64 	%rd<107>;

	ld.param.u64 	%rd5, [_Z14highLoadKernelPii_param_0];
	ld.param.u32 	%r2, [_Z14highLoadKernelPii_param_1];
	mov.u32 	%r3, %tid.x;
	mov.u32 	%r4, %ctaid.x;
	mov.u32 	%r5, %ntid.x;
	mad.lo.s32 	%r1, %r4, %r5, %r3;
	setp.ge.s32 	%p1, %r1, %r2;
	@%p1 bra 	$L__BB0_4;
	mov.b64 	%rd106, 0;
	mov.b64 	%rd105, 15;
$L__BB0_2:
	add.s64 	%rd8, %rd105, -15;
	mul.lo.s64 	%rd9, %rd8, %rd8;
	mul.hi.u64 	%rd10, %rd9, 6148914691236517206;
	mul.lo.s64 	%rd11, %rd10, 3;
	sub.s64 	%rd12, %rd9, %rd11;
	add.s64 	%rd13, %rd12, %rd106;
	add.s64 	%rd14, %rd105, -14;
	mul.lo.s64 	%rd15, %rd14, %rd14;
	mul.hi.u64 	%rd16, %rd15, 6148914691236517206;
	mul.lo.s64 	%rd17, %rd16, 3;
	sub.s64 	%rd18, %rd15, %rd17;
	add.s64 	%rd19, %rd18, %rd13;
	add.s64 	%rd20, %rd105, -13;
	mul.lo.s64 	%rd21, %rd20, %rd20;
	mul.hi.u64 	%rd22, %rd21, 6148914691236517206;
	mul.lo.s64 	%rd23, %rd22, 3;
	sub.s64 	%rd24, %rd21, %rd23;
	add.s64 	%rd25, %rd24, %rd19;
	add.s64 	%rd26, %rd105, -12;
	mul.lo.s64 	%rd27, %rd26, %rd26;
	mul.hi.u64 	%rd28, %rd27, 6148914691236517206;
	mul.lo.s64 	%rd29, %rd28, 3;
	sub.s64 	%rd30, %rd27, %rd29;
	add.s64 	%rd31, %rd30, %rd25;
	add.s64 	%rd32, %rd105, -11;
	mul.lo.s64 	%rd33, %rd32, %rd32;
	mul.hi.u64 	%rd34, %rd33, 6148914691236517206;
	mul.lo.s64 	%rd35, %rd34, 3;
	sub.s64 	%rd36, %rd33, %rd35;
	add.s64 	%rd37, %rd36, %rd31;
	add.s64 	%rd38, %rd105, -10;
	mul.lo.s64 	%rd39, %rd38, %rd38;
	mul.hi.u64 	%rd40, %rd39, 6148914691236517206;
	mul.lo.s64 	%rd41, %rd40, 3;
	sub.s64 	%rd42, %rd39, %rd41;
	add.s64 	%rd43, %rd42, %rd37;
	add.s64 	%rd44, %rd105, -9;
	mul.lo.s64 	%rd45, %rd44, %rd44;
	mul.hi.u64 	%rd46, %rd45, 6148914691236517206;
	mul.lo.s64 	%rd47, %rd46, 3;
	sub.s64 	%rd48, %rd45, %rd47;
	add.s64 	%rd49, %rd48, %rd43;
	add.s64 	%rd50, %rd105, -8;
	mul.lo.s64 	%rd51, %rd50, %rd50;
	mul.hi.u64 	%rd52, %rd51, 6148914691236517206;
	mul.lo.s64 	%rd53, %rd52, 3;
	sub.s64 	%rd54, %rd51, %rd53;
	add.s64 	%rd55, %rd54, %rd49;
	add.s64 	%rd56, %rd105, -7;
	mul.lo.s64 	%rd57, %rd56, %rd56;
	mul.hi.u64 	%rd58, %rd57, 6148914691236517206;
	mul.lo.s64 	%rd59, %rd58, 3;
	sub.s64 	%rd60, %rd57, %rd59;
	add.s64 	%rd61, %rd60, %rd55;
	add.s64 	%rd62, %rd105, -6;
	mul.lo.s64 	%rd63, %rd62, %rd62;
	mul.hi.u64 	%rd64, %rd63, 6148914691236517206;
	mul.lo.s64 	%rd65, %rd64, 3;
	sub.s64 	%rd66, %rd63, %rd65;
	add.s64 	%rd67, %rd66, %rd61;
	add.s64 	%rd68, %rd105, -5;
	mul.lo.s64 	%rd69, %rd68, %rd68;
	mul.hi.u64 	%rd70, %rd69, 6148914691236517206;
	mul.lo.s64 	%rd71, %rd70, 3;
	sub.s64 	%rd72, %rd69, %rd71;
	add.s64 	%rd73, %rd72, %rd67;
	add.s64 	%rd74, %rd105, -4;
	mul.lo.s64 	%rd75, %rd74, %rd74;
	mul.hi.u64 	%rd76, %rd75, 6148914691236517206;
	mul.lo.s64 	%rd77, %rd76, 3;
	sub.s64 	%rd78, %rd75, %rd77;
	add.s64 	%rd79, %rd78, %rd73;
	add.s64 	%rd80, %rd105, -3;
	mul.lo.s64 	%rd81, %rd80, %rd80;
	mul.hi.u64 	%rd82, %rd81, 6148914691236517206;
	mul.lo.s64 	%rd83, %rd82, 3;
	sub.s64 	%rd84, %rd81, %rd83;
	add.s64 	%rd85, %rd84, %rd79;
	add.s64 	%rd86, %rd105, -2;
	mul.lo.s64 	%rd87, %rd86, %rd86;
	mul.hi.u64 	%rd88, %rd87, 6148914691236517206;
	mul.lo.s64 	%rd89, %rd88, 3;
	sub.s64 	%rd90, %rd87, %rd89;
	add.s64 	%rd91, %rd90, %rd85;
	add.s64 	%rd92, %rd105, -1;
	mul.lo.s64 	%rd93, %rd92, %rd92;
	mul.hi.u64 	%rd94, %rd93, 6148914691236517206;
	mul.lo.s64 	%rd95, %rd94, 3;
	sub.s64 	%rd96, %rd93, %rd95;
	add.s64 	%rd97, %rd96, %rd91;
	mul.lo.s64 	%rd98, %rd105, %rd105;
	mul.hi.u64 	%rd99, %rd98, 6148914691236517206;
	mul.lo.s64 	%rd100, %rd99, 3;
	sub.s64 	%rd101, %rd98, %rd100;
	add.s64 	%rd106, %rd101, %rd97;
	add.s64 	%rd105, %rd105, 16;
	setp.ne.s64 	%p2, %rd105, 1000000015;
	@%p2 bra 	$L__BB0_2;
	cvta.to.global.u64 	%rd102, %rd5;
	mul.wide.s32 	%rd103, %r1, 4;
	add.s64 	%rd104, %rd102, %rd103;
	st.global.u32 	[%rd104], %rd106;
$L__BB0_4:
	ret;

}


// ===== COMPILED SASS (sm_100) =====

	.target	sm_100

	.elftype	@"ET_EXEC"


//--------------------- .note.nv.tkinfo           --------------------------
	.section	.note.nv.tkinfo,"",@"SHT_NOTE"
	.sectionflags	@"SHF_NOTE_NV_TKINFO"
	.tkinfo
        /*0018*/ 	.word	0x00000002
        /*0030*/ 	.string	""
        /*0030*/ 	.string	"ptxas"
        /*0030*/ 	.string	"Cuda compilation tools, release 13.0, V13.0.88"
        /*0030*/ 	.string	"Build cuda_13.0.r13.0/compiler.36424714_0"
        /*0030*/ 	.string	"-arch sm_100 -m 64 "



//--------------------- .note.nv.cuinfo           --------------------------
	.section	.note.nv.cuinfo,"",@"SHT_NOTE"
	.sectionflags	@"SHF_NOTE_NV_CUINFO"
        /*0018*/ 	.short	0x0002
        /*001a*/ 	.short	0x0064
        /*001c*/ 	.short	0x0082
	.zero		2


//--------------------- .nv.info                  --------------------------
	.section	.nv.info,"",@"SHT_CUDA_INFO"
	.align	4


	//----- nvinfo : EIATTR_REGCOUNT
	.align		4
        /*0000*/ 	.byte	0x04, 0x2f
        /*0002*/ 	.short	(.L_1 - .L_0)
	.align		4
.L_0:
        /*0004*/ 	.word	index@(_Z14highLoadKernelPii)
        /*0008*/ 	.word	0x0000001c


	//----- nvinfo : EIATTR_FRAME_SIZE
	.align		4
.L_1:
        /*000c*/ 	.byte	0x04, 0x11
        /*000e*/ 	.short	(.L_3 - .L_2)
	.align		4
.L_2:
        /*0010*/ 	.word	index@(_Z14highLoadKernelPii)
        /*0014*/ 	.word	0x00000000


	//----- nvinfo : EIATTR_MIN_STACK_SIZE
	.align		4
.L_3:
        /*0018*/ 	.byte	0x04, 0x12
        /*001a*/ 	.short	(.L_5 - .L_4)
	.align		4
.L_4:
        /*001c*/ 	.word	index@(_Z14highLoadKernelPii)
        /*0020*/ 	.word	0x00000000
.L_5:


//--------------------- .nv.compat                --------------------------
	.section	.nv.compat,"",@"SHT_CUDA_COMPAT_INFO"
	.align	4
        /*0000*/ 	.byte	0x02, 0x09, 0x00, 0x00, 0x02, 0x02, 0x01, 0x00, 0x02, 0x05, 0x05, 0x00, 0x03, 0x07, 0x01, 0x01
        /*0010*/ 	.byte	0x02, 0x03, 0x00, 0x00, 0x02, 0x06, 0x01, 0x00, 0x04, 0x0b, 0x08, 0x00, 0x09, 0x00, 0x00, 0x00
        /*0020*/ 	.byte	0x00, 0x00, 0x00, 0x00


//--------------------- .nv.info._Z14highLoadKernelPii --------------------------
	.section	.nv.info._Z14highLoadKernelPii,"",@"SHT_CUDA_INFO"
	.sectionflags	@""
	.align	4


	//----- nvinfo : EIATTR_CUDA_API_VERSION
	.align		4
        /*0000*/ 	.byte	0x04, 0x37
        /*0002*/ 	.short	(.L_7 - .L_6)
.L_6:
        /*0004*/ 	.word	0x00000082


	//----- nvinfo : EIATTR_KPARAM_INFO
	.align		4
.L_7:
        /*0008*/ 	.byte	0x04, 0x17
        /*000a*/ 	.short	(.L_9 - .L_8)
.L_8:
        /*000c*/ 	.word	0x00000000
        /*0010*/ 	.short	0x0001
        /*0012*/ 	.short	0x0008
        /*0014*/ 	.byte	0x00, 0xf0, 0x11, 0x00


	//----- nvinfo : EIATTR_KPARAM_INFO
	.align		4
.L_9:
        /*0018*/ 	.byte	0x04, 0x17
        /*001a*/ 	.short	(.L_11 - .L_10)
.L_10:
        /*001c*/ 	.word	0x00000000
        /*0020*/ 	.short	0x0000
        /*0022*/ 	.short	0x0000
        /*0024*/ 	.byte	0x00, 0xf5, 0x21, 0x00


	//----- nvinfo : EIATTR_SPARSE_MMA_MASK
	.align		4
.L_11:
        /*0028*/ 	.byte	0x03, 0x50
        /*002a*/ 	.short	0x0000


	//----- nvinfo : EIATTR_MAXREG_COUNT
	.align		4
        /*002c*/ 	.byte	0x03, 0x1b
        /*002e*/ 	.short	0x00ff


	//----- nvinfo : EIATTR_MERCURY_ISA_VERSION
	.align		4
        /*0030*/ 	.byte	0x03, 0x5f
        /*0032*/ 	.short	0x0101


	//----- nvinfo : EIATTR_VRC_CTA_INIT_COUNT
	.align		4
        /*0034*/ 	.byte	0x02, 0x4a
	.zero		1
	.zero		1


	//----- nvinfo : EIATTR_EXIT_INSTR_OFFSETS
	.align		4
        /*0038*/ 	.byte	0x04, 0x1c
        /*003a*/ 	.short	(.L_13 - .L_12)


	//   ....[0]....
.L_12:
        /*003c*/ 	.word	0x00000070


	//   ....[1]....
        /*0040*/ 	.word	0x00000db0


	//----- nvinfo : EIATTR_CBANK_PARAM_SIZE
	.align		4
.L_13:
        /*0044*/ 	.byte	0x03, 0x19
        /*0046*/ 	.short	0x000c


	//----- nvinfo : EIATTR_PARAM_CBANK
	.align		4
        /*0048*/ 	.byte	0x04, 0x0a
        /*004a*/ 	.short	(.L_15 - .L_14)
	.align		4
.L_14:
        /*004c*/ 	.word	index@(.nv.constant0._Z14highLoadKernelPii)
        /*0050*/ 	.short	0x0380
        /*0052*/ 	.short	0x000c


	//----- nvinfo : EIATTR_SW_WAR
	.align		4
.L_15:
        /*0054*/ 	.byte	0x04, 0x36
        /*0056*/ 	.short	(.L_17 - .L_16)
.L_16:
        /*0058*/ 	.word	0x00000008
.L_17:


//--------------------- .nv.callgraph             --------------------------
	.section	.nv.callgraph,"",@"SHT_CUDA_CALLGRAPH"
	.align	4
	.sectionentsize	8
	.align		4
        /*0000*/ 	.word	0x00000000
	.align		4
        /*0004*/ 	.word	0xffffffff
	.align		4
        /*0008*/ 	.word	0x00000000
	.align		4
        /*000c*/ 	.word	0xfffffffe
	.align		4
        /*0010*/ 	.word	0x00000000
	.align		4
        /*0014*/ 	.word	0xfffffffd
	.align		4
        /*0018*/ 	.word	0x00000000
	.align		4
        /*001c*/ 	.word	0xfffffffc


//--------------------- .text._Z14highLoadKernelPii --------------------------
	.section	.text._Z14highLoadKernelPii,"ax",@progbits
	.align	128
        .global         _Z14highLoadKernelPii
        .type           _Z14highLoadKernelPii,@function
        .size           _Z14highLoadKernelPii,(.L_x_2 - _Z14highLoadKernelPii)
        .other          _Z14highLoadKernelPii,@"STO_CUDA_ENTRY STV_DEFAULT"
_Z14highLoadKernelPii:
.text._Z14highLoadKernelPii:
[----:B------:R-:W-:Y:S01]  /*0000*/  LDC R1, c[0x0][0x37c] ;  /* 0x0000df00ff017b82 */ /* 0x000fe20000000800 */
[----:B------:R-:W0:Y:S07]  /*0010*/  S2R R0, SR_TID.X ;  /* 0x0000000000007919 */ /* 0x000e2e0000002100 */
[----:B------:R-:W0:Y:S01]  /*0020*/  S2UR UR4, SR_CTAID.X ;  /* 0x00000000000479c3 */ /* 0x000e220000002500 */
[----:B------:R-:W1:Y:S07]  /*0030*/  LDCU UR5, c[0x0][0x388] ;  /* 0x00007100ff0577ac */ /* 0x000e6e0008000800 */
[----:B------:R-:W0:Y:S02]  /*0040*/  LDC R3, c[0x0][0x360] ;  /* 0x0000d800ff037b82 */ /* 0x000e240000000800 */
[----:B0-----:R-:W-:-:S05]  /*0050*/  IMAD R0, R3, UR4, R0 ;  /* 0x0000000403007c24 */ /* 0x001fca000f8e0200 */
[----:B-1----:R-:W-:-:S13]  /*0060*/  ISETP.GE.AND P0, PT, R0, UR5, PT ;  /* 0x0000000500007c0c */ /* 0x002fda000bf06270 */
[----:B------:R-:W-:Y:S05]  /*0070*/  @P0 EXIT ;  /* 0x000000000000094d */ /* 0x000fea0003800000 */
[----:B------:R-:W-:Y:S01]  /*0080*/  HFMA2 R18, -RZ, RZ, 0, 0 ;  /* 0x00000000ff127431 */ /* 0x000fe200000001ff */
[----:B------:R-:W-:Y:S01]  /*0090*/  MOV R2, 0xf ;  /* 0x0000000f00027802 */ /* 0x000fe20000000f00 */
[----:B------:R-:W-:Y:S01]  /*00a0*/  HFMA2 R3, -RZ, RZ, 0, 0 ;  /* 0x00000000ff037431 */ /* 0x000fe200000001ff */
[----:B------:R-:W0:Y:S01]  /*00b0*/  LDCU.64 UR4, c[0x0][0x358] ;  /* 0x00006b00ff0477ac */ /* 0x000e220008000a00 */
[----:B------:R-:W-:-:S05]  /*00c0*/  NOP ;  /* 0x0000000000007918 */ /* 0x000fca0000000000 */
.L_x_0:
[C---:B------:R-:W-:Y:S02]  /*00d0*/  IADD3 R10, P0, PT, R2.reuse, -0xf, RZ ;  /* 0xfffffff1020a7810 */ /* 0x040fe40007f1e0ff */
[C---:B------:R-:W-:Y:S02]  /*00e0*/  IADD3 R22, P1, PT, R2.reuse, -0xe, RZ ;  /* 0xfffffff202167810 */ /* 0x040fe40007f3e0ff */
[C---:B------:R-:W-:Y:S02]  /*00f0*/  IADD3.X R7, PT, PT, R3.reuse, -0x1, RZ, P0, !PT ;  /* 0xffffffff03077810 */ /* 0x040fe400007fe4ff */
[----:B------:R-:W-:Y:S02]  /*0100*/  IADD3.X R5, PT, PT, R3, -0x1, RZ, P1, !PT ;  /* 0xffffffff03057810 */ /* 0x000fe40000ffe4ff */
[----:B------:R-:W-:Y:S01]  /*0110*/  IADD3 R4, P0, PT, R2, -0xd, RZ ;  /* 0xfffffff302047810 */ /* 0x000fe20007f1e0ff */
[----:B------:R-:W-:Y:S02]  /*0120*/  IMAD R6, R7, R10, RZ ;  /* 0x0000000a07067224 */ /* 0x000fe400078e02ff */
[----:B------:R-:W-:-:S02]  /*0130*/  IMAD R8, R5, R22, RZ ;  /* 0x0000001605087224 */ /* 0x000fc400078e02ff */
[C---:B------:R-:W-:Y:S02]  /*0140*/  IMAD R19, R10.reuse, R7, R6 ;  /* 0x000000070a137224 */ /* 0x040fe400078e0206 */
[----:B------:R-:W-:-:S04]  /*0150*/  IMAD.WIDE.U32 R10, R10, R10, RZ ;  /* 0x0000000a0a0a7225 */ /* 0x000fc800078e00ff */
[C---:B------:R-:W-:Y:S01]  /*0160*/  IMAD R7, R22.reuse, R5, R8 ;  /* 0x0000000516077224 */ /* 0x040fe200078e0208 */
[----:B------:R-:W-:Y:S01]  /*0170*/  IADD3.X R5, PT, PT, R3, -0x1, RZ, P0, !PT ;  /* 0xffffffff03057810 */ /* 0x000fe200007fe4ff */
[----:B------:R-:W-:Y:S01]  /*0180*/  IMAD.WIDE.U32 R22, R22, R22, RZ ;  /* 0x0000001616167225 */ /* 0x000fe200078e00ff */
[----:B------:R-:W-:Y:S02]  /*0190*/  IADD3 R19, PT, PT, R11, R19, RZ ;  /* 0x000000130b137210 */ /* 0x000fe40007ffe0ff */
[----:B------:R-:W-:Y:S01]  /*01a0*/  IADD3 R16, P0, PT, R2, -0xc, RZ ;  /* 0xfffffff402107810 */ /* 0x000fe20007f1e0ff */
[----:B------:R-:W-:Y:S01]  /*01b0*/  IMAD R6, R5, R4, RZ ;  /* 0x0000000405067224 */ /* 0x000fe200078e02ff */
[----:B------:R-:W-:Y:S01]  /*01c0*/  IADD3 R11, PT, PT, R23, R7, RZ ;  /* 0x00000007170b7210 */ /* 0x000fe20007ffe0ff */
[----:B------:R-:W-:Y:S01]  /*01d0*/  IMAD.WIDE.U32 R8, R19, 0x55555556, RZ ;  /* 0x5555555613087825 */ /* 0x000fe200078e00ff */
[----:B------:R-:W-:-:S03]  /*01e0*/  IADD3.X R17, PT, PT, R3, -0x1, RZ, P0, !PT ;  /* 0xffffffff03117810 */ /* 0x000fc600007fe4ff */
[C---:B------:R-:W-:Y:S02]  /*01f0*/  IMAD R23, R4.reuse, R5, R6 ;  /* 0x0000000504177224 */ /* 0x040fe400078e0206 */
[----:B------:R-:W-:-:S04]  /*0200*/  IMAD.WIDE.U32 R4, R4, R4, RZ ;  /* 0x0000000404047225 */ /* 0x000fc800078e00ff */
[----:B------:R-:W-:Y:S01]  /*0210*/  IMAD.WIDE.U32 R14, R11, 0x55555556, RZ ;  /* 0x555555560b0e7825 */ /* 0x000fe200078e00ff */
[----:B------:R-:W-:-:S03]  /*0220*/  IADD3 R23, PT, PT, R5, R23, RZ ;  /* 0x0000001705177210 */ /* 0x000fc60007ffe0ff */
[----:B------:R-:W-:-:S04]  /*0230*/  IMAD.WIDE.U32 R6, R10, 0x55555556, RZ ;  /* 0x555555560a067825 */ /* 0x000fc800078e00ff */
[----:B------:R-:W-:-:S04]  /*0240*/  IMAD.WIDE.U32 R8, R10, 0x55555555, R8 ;  /* 0x555555550a087825 */ /* 0x000fc800078e0008 */
[----:B------:R-:W-:Y:S01]  /*0250*/  IMAD.WIDE.U32 R12, R22, 0x55555556, RZ ;  /* 0x55555556160c7825 */ /* 0x000fe200078e00ff */
[----:B------:R-:W-:-:S03]  /*0260*/  IADD3 RZ, P1, PT, R7, R8, RZ ;  /* 0x0000000807ff7210 */ /* 0x000fc60007f3e0ff */
[----:B------:R-:W-:-:S04]  /*0270*/  IMAD.WIDE.U32 R14, R22, 0x55555555, R14 ;  /* 0x55555555160e7825 */ /* 0x000fc800078e000e */
[----:B------:R-:W-:Y:S01]  /*0280*/  IMAD R20, R17, R16, RZ ;  /* 0x0000001011147224 */ /* 0x000fe200078e02ff */
[----:B------:R-:W-:Y:S01]  /*0290*/  IADD3 RZ, P0, PT, R13, R14, RZ ;  /* 0x0000000e0dff7210 */ /* 0x000fe20007f1e0ff */
[----:B------:R-:W-:-:S04]  /*02a0*/  IMAD.WIDE.U32 R6, R23, 0x55555556, RZ ;  /* 0x5555555617067825 */ /* 0x000fc800078e00ff */
[----:B------:R-:W-:Y:S01]  /*02b0*/  IMAD R5, R16, R17, R20 ;  /* 0x0000001110057224 */ /* 0x000fe200078e0214 */
[----:B------:R-:W-:Y:S01]  /*02c0*/  IADD3 R17, P2, PT, R2, -0xb, RZ ;  /* 0xfffffff502117810 */ /* 0x000fe20007f5e0ff */
[----:B------:R-:W-:-:S03]  /*02d0*/  IMAD.WIDE.U32 R12, R16, R16, RZ ;  /* 0x00000010100c7225 */ /* 0x000fc600078e00ff */
[----:B------:R-:W-:Y:S01]  /*02e0*/  IADD3.X R14, PT, PT, R3, -0x1, RZ, P2, !PT ;  /* 0xffffffff030e7810 */ /* 0x000fe200017fe4ff */
[----:B------:R-:W-:Y:S01]  /*02f0*/  IMAD.X R19, R19, 0x55555555, R9, P1 ;  /* 0x5555555513137824 */ /* 0x000fe200008e0609 */
[----:B------:R-:W-:Y:S01]  /*0300*/  IADD3 R5, PT, PT, R13, R5, RZ ;  /* 0x000000050d057210 */ /* 0x000fe20007ffe0ff */
[----:B------:R-:W-:-:S04]  /*0310*/  IMAD.WIDE.U32 R8, R4, 0x55555556, RZ ;  /* 0x5555555604087825 */ /* 0x000fc800078e00ff */
[----:B------:R-:W-:-:S04]  /*0320*/  IMAD.WIDE.U32 R6, R4, 0x55555555, R6 ;  /* 0x5555555504067825 */ /* 0x000fc800078e0006 */
[----:B------:R-:W-:Y:S01]  /*0330*/  IMAD R21, R14, R17, RZ ;  /* 0x000000110e157224 */ /* 0x000fe200078e02ff */
[----:B------:R-:W-:Y:S01]  /*0340*/  IADD3 RZ, P1, PT, R9, R6, RZ ;  /* 0x0000000609ff7210 */ /* 0x000fe20007f3e0ff */
[----:B------:R-:W-:-:S04]  /*0350*/  IMAD.WIDE.U32 R8, R5, 0x55555556, RZ ;  /* 0x5555555605087825 */ /* 0x000fc800078e00ff */
[----:B------:R-:W-:Y:S01]  /*0360*/  IMAD.X R11, R11, 0x55555555, R15, P0 ;  /* 0x555555550b0b7824 */ /* 0x000fe200000e060f */
[----:B------:R-:W-:Y:S01]  /*0370*/  IADD3 R16, P0, PT, R2, -0xa, RZ ;  /* 0xfffffff602107810 */ /* 0x000fe20007f1e0ff */
[----:B------:R-:W-:Y:S02]  /*0380*/  IMAD R21, R17, R14, R21 ;  /* 0x0000000e11157224 */ /* 0x000fe400078e0215 */
[----:B------:R-:W-:Y:S01]  /*0390*/  IMAD.X R13, R23, 0x55555555, R7, P1 ;  /* 0x55555555170d7824 */ /* 0x000fe200008e0607 */
[----:B------:R-:W-:Y:S01]  /*03a0*/  IADD3.X R23, PT, PT, R3, -0x1, RZ, P0, !PT ;  /* 0xffffffff03177810 */ /* 0x000fe200007fe4ff */
[----:B------:R-:W-:-:S04]  /*03b0*/  IMAD.WIDE.U32 R14, R12, 0x55555556, RZ ;  /* 0x555555560c0e7825 */ /* 0x000fc800078e00ff */
[----:B------:R-:W-:-:S04]  /*03c0*/  IMAD.WIDE.U32 R8, R12, 0x55555555, R8 ;  /* 0x555555550c087825 */ /* 0x000fc800078e0008 */
[----:B------:R-:W-:Y:S01]  /*03d0*/  IMAD.WIDE.U32 R6, R17, R17, RZ ;  /* 0x0000001111067225 */ /* 0x000fe200078e00ff */
[----:B------:R-:W-:-:S03]  /*03e0*/  IADD3 RZ, P0, PT, R15, R8, RZ ;  /* 0x000000080fff7210 */ /* 0x000fc60007f1e0ff */
[-C--:B------:R-:W-:Y:S01]  /*03f0*/  IMAD R8, R23, R16.reuse, RZ ;  /* 0x0000001017087224 */ /* 0x080fe200078e02ff */
[----:B------:R-:W-:Y:S01]  /*0400*/  IADD3 R21, PT, PT, R7, R21, RZ ;  /* 0x0000001507157210 */ /* 0x000fe20007ffe0ff */
[----:B------:R-:W-:-:S04]  /*0410*/  IMAD.WIDE.U32 R14, R16, R16, RZ ;  /* 0x00000010100e7225 */ /* 0x000fc800078e00ff */
[----:B------:R-:W-:Y:S02]  /*0420*/  IMAD R7, R16, R23, R8 ;  /* 0x0000001710077224 */ /* 0x000fe400078e0208 */
[----:B------:R-:W-:-:S03]  /*0430*/  IMAD.WIDE.U32 R16, R21, 0x55555556, RZ ;  /* 0x5555555615107825 */ /* 0x000fc600078e00ff */
[----:B------:R-:W-:Y:S01]  /*0440*/  IADD3 R7, PT, PT, R15, R7, RZ ;  /* 0x000000070f077210 */ /* 0x000fe20007ffe0ff */
[----:B------:R-:W-:Y:S02]  /*0450*/  IMAD.X R5, R5, 0x55555555, R9, P0 ;  /* 0x5555555505057824 */ /* 0x000fe400000e0609 */
[----:B------:R-:W-:-:S04]  /*0460*/  IMAD.WIDE.U32 R16, R6, 0x55555555, R16 ;  /* 0x5555555506107825 */ /* 0x000fc800078e0010 */
[----:B------:R-:W-:-:S04]  /*0470*/  IMAD.WIDE.U32 R8, R6, 0x55555556, RZ ;  /* 0x5555555606087825 */ /* 0x000fc800078e00ff */
[----:B------:R-:W-:Y:S01]  /*0480*/  IMAD R19, R19, -0x3, R10 ;  /* 0xfffffffd13137824 */ /* 0x000fe200078e020a */
[----:B------:R-:W-:Y:S01]  /*0490*/  IADD3 RZ, P0, PT, R9, R16, RZ ;  /* 0x0000001009ff7210 */ /* 0x000fe20007f1e0ff */
[----:B------:R-:W-:-:S04]  /*04a0*/  IMAD.WIDE.U32 R8, R7, 0x55555556, RZ ;  /* 0x5555555607087825 */ /* 0x000fc800078e00ff */
[----:B------:R-:W-:Y:S02]  /*04b0*/  IMAD.X R15, R21, 0x55555555, R17, P0 ;  /* 0x55555555150f7824 */ /* 0x000fe400000e0611 */
[----:B------:R-:W-:-:S04]  /*04c0*/  IMAD.WIDE.U32 R8, R14, 0x55555555, R8 ;  /* 0x555555550e087825 */ /* 0x000fc800078e0008 */
[----:B------:R-:W-:-:S04]  /*04d0*/  IMAD.WIDE.U32 R16, R14, 0x55555556, RZ ;  /* 0x555555560e107825 */ /* 0x000fc800078e00ff */
[----:B------:R-:W-:Y:S01]  /*04e0*/  IMAD R22, R11, -0x3, R22 ;  /* 0xfffffffd0b167824 */ /* 0x000fe200078e0216 */
[----:B------:R-:W-:Y:S01]  /*04f0*/  IADD3 RZ, P0, PT, R17, R8, RZ ;  /* 0x0000000811ff7210 */ /* 0x000fe20007f1e0ff */
[----:B------:R-:W-:Y:S01]  /*0500*/  IMAD R4, R13, -0x3, R4 ;  /* 0xfffffffd0d047824 */ /* 0x000fe200078e0204 */
[----:B------:R-:W-:Y:S01]  /*0510*/  IADD3 R8, P1, PT, R2, -0x9, RZ ;  /* 0xfffffff702087810 */ /* 0x000fe20007f3e0ff */
[----:B------:R-:W-:Y:S01]  /*0520*/  IMAD R5, R5, -0x3, R12 ;  /* 0xfffffffd05057824 */ /* 0x000fe200078e020c */
[----:B------:R-:W-:Y:S01]  /*0530*/  IADD3 R22, PT, PT, R22, R19, R18 ;  /* 0x0000001316167210 */ /* 0x000fe20007ffe012 */
[----:B------:R-:W-:Y:S01]  /*0540*/  IMAD.X R7, R7, 0x55555555, R9, P0 ;  /* 0x5555555507077824 */ /* 0x000fe200000e0609 */
[----:B------:R-:W-:Y:S01]  /*0550*/  IADD3.X R17, PT, PT, R3, -0x1, RZ, P1, !PT ;  /* 0xffffffff03117810 */ /* 0x000fe20000ffe4ff */
[----:B------:R-:W-:Y:S02]  /*0560*/  IMAD R6, R15, -0x3, R6 ;  /* 0xfffffffd0f067824 */ /* 0x000fe400078e0206 */
[----:B------:R-:W-:-:S02]  /*0570*/  IMAD R7, R7, -0x3, R14 ;  /* 0xfffffffd07077824 */ /* 0x000fc400078e020e */
[----:B------:R-:W-:-:S04]  /*0580*/  IMAD R9, R17, R8, RZ ;  /* 0x0000000811097224 */ /* 0x000fc800078e02ff */
[C---:B------:R-:W-:Y:S02]  /*0590*/  IMAD R21, R8.reuse, R17, R9 ;  /* 0x0000001108157224 */ /* 0x040fe400078e0209 */
[----:B------:R-:W-:-:S05]  /*05a0*/  IMAD.WIDE.U32 R8, R8, R8, RZ ;  /* 0x0000000808087225 */ /* 0x000fca00078e00ff */
[----:B------:R-:W-:Y:S01]  /*05b0*/  IADD3 R21, PT, PT, R9, R21, RZ ;  /* 0x0000001509157210 */ /* 0x000fe20007ffe0ff */
[----:B------:R-:W-:Y:S01]  /*05c0*/  IMAD.WIDE.U32 R10, R8, 0x55555556, RZ ;  /* 0x55555556080a7825 */ /* 0x000fe200078e00ff */
[----:B------:R-:W-:-:S03]  /*05d0*/  IADD3 R10, P1, PT, R2, -0x8, RZ ;  /* 0xfffffff8020a7810 */ /* 0x000fc60007f3e0ff */
[----:B------:R-:W-:Y:S01]  /*05e0*/  IMAD.WIDE.U32 R16, R21, 0x55555556, RZ ;  /* 0x5555555615107825 */ /* 0x000fe200078e00ff */
[----:B------:R-:W-:-:S03]  /*05f0*/  IADD3.X R9, PT, PT, R3, -0x1, RZ, P1, !PT ;  /* 0xffffffff03097810 */ /* 0x000fc60000ffe4ff */
[----:B------:R-:W-:-:S03]  /*0600*/  IMAD.WIDE.U32 R16, R8, 0x55555555, R16 ;  /* 0x5555555508107825 */ /* 0x000fc600078e0010 */
[----:B------:R-:W-:Y:S01]  /*0610*/  IADD3 RZ, P0, PT, R11, R16, RZ ;  /* 0x000000100bff7210 */ /* 0x000fe20007f1e0ff */
[----:B------:R-:W-:-:S04]  /*0620*/  IMAD R11, R9, R10, RZ ;  /* 0x0000000a090b7224 */ /* 0x000fc800078e02ff */
[C---:B------:R-:W-:Y:S02]  /*0630*/  IMAD R9, R10.reuse, R9, R11 ;  /* 0x000000090a097224 */ /* 0x040fe400078e020b */
[----:B------:R-:W-:-:S05]  /*0640*/  IMAD.WIDE.U32 R10, R10, R10, RZ ;  /* 0x0000000a0a0a7225 */ /* 0x000fca00078e00ff */
[----:B------:R-:W-:Y:S01]  /*0650*/  IADD3 R9, PT, PT, R11, R9, RZ ;  /* 0x000000090b097210 */ /* 0x000fe20007ffe0ff */
[----:B------:R-:W-:Y:S02]  /*0660*/  IMAD.X R11, R21, 0x55555555, R17, P0 ;  /* 0x55555555150b7824 */ /* 0x000fe400000e0611 */
[----:B------:R-:W-:-:S04]  /*0670*/  IMAD.WIDE.U32 R20, R10, 0x55555556, RZ ;  /* 0x555555560a147825 */ /* 0x000fc800078e00ff */
[----:B------:R-:W-:-:S04]  /*0680*/  IMAD.WIDE.U32 R16, R9, 0x55555556, RZ ;  /* 0x5555555609107825 */ /* 0x000fc800078e00ff */
[----:B------:R-:W-:Y:S02]  /*0690*/  IMAD R8, R11, -0x3, R8 ;  /* 0xfffffffd0b087824 */ /* 0x000fe400078e0208 */
[----:B------:R-:W-:-:S03]  /*06a0*/  IMAD.WIDE.U32 R16, R10, 0x55555555, R16 ;  /* 0x555555550a107825 */ /* 0x000fc600078e0010 */
[----:B------:R-:W-:Y:S02]  /*06b0*/  IADD3 RZ, P0, PT, R21, R16, RZ ;  /* 0x0000001015ff7210 */ /* 0x000fe40007f1e0ff */
[----:B------:R-:W-:-:S03]  /*06c0*/  IADD3 R16, P1, PT, R2, -0x7, RZ ;  /* 0xfffffff902107810 */ /* 0x000fc60007f3e0ff */
[----:B------:R-:W-:Y:S01]  /*06d0*/  IMAD.X R9, R9, 0x55555555, R17, P0 ;  /* 0x5555555509097824 */ /* 0x000fe200000e0611 */
[----:B------:R-:W-:-:S03]  /*06e0*/  IADD3.X R13, PT, PT, R3, -0x1, RZ, P1, !PT ;  /* 0xffffffff030d7810 */ /* 0x000fc60000ffe4ff */
[----:B------:R-:W-:Y:S02]  /*06f0*/  IMAD R9, R9, -0x3, R10 ;  /* 0xfffffffd09097824 */ /* 0x000fe400078e020a */
        /* <DEDUP_REMOVED lines=12> */
[----:B------:R-:W-:-:S04]  /*07c0*/  IMAD.WIDE.U32 R20, R20, R20, RZ ;  /* 0x0000001414147225 */ /* 0x000fc800078e00ff */
[----:B------:R-:W-:Y:S01]  /*07d0*/  IMAD.X R17, R17, 0x55555555, R13, P0 ;  /* 0x5555555511117824 */ /* 0x000fe200000e060d */
[----:B------:R-:W-:Y:S01]  /*07e0*/  IADD3 R25, PT, PT, R21, R25, RZ ;  /* 0x0000001915197210 */ /* 0x000fe20007ffe0ff */
[----:B------:R-:W-:Y:S01]  /*07f0*/  IMAD.WIDE.U32 R14, R20, 0x55555556, RZ ;  /* 0x55555556140e7825 */ /* 0x000fe200078e00ff */
[----:B------:R-:W-:-:S03]  /*0800*/  IADD3 R14, P1, PT, R2, -0x5, RZ ;  /* 0xfffffffb020e7810 */ /* 0x000fc60007f3e0ff */
[----:B------:R-:W-:-:S04]  /*0810*/  IMAD.WIDE.U32 R12, R25, 0x55555556, RZ ;  /* 0x55555556190c7825 */ /* 0x000fc800078e00ff */
[----:B------:R-:W-:-:S03]  /*0820*/  IMAD.WIDE.U32 R12, R20, 0x55555555, R12 ;  /* 0x55555555140c7825 */ /* 0x000fc600078e000c */
[----:B------:R-:W-:Y:S02]  /*0830*/  IADD3 RZ, P0, PT, R15, R12, RZ ;  /* 0x0000000c0fff7210 */ /* 0x000fe40007f1e0ff */
[----:B------:R-:W-:-:S03]  /*0840*/  IADD3.X R15, PT, PT, R3, -0x1, RZ, P1, !PT ;  /* 0xffffffff030f7810 */ /* 0x000fc60000ffe4ff */
[----:B------:R-:W-:Y:S02]  /*0850*/  IMAD.X R25, R25, 0x55555555, R13, P0 ;  /* 0x5555555519197824 */ /* 0x000fe400000e060d */
[-C--:B------:R-:W-:Y:S02]  /*0860*/  IMAD R12, R15, R14.reuse, RZ ;  /* 0x0000000e0f0c7224 */ /* 0x080fe400078e02ff */
[----:B------:R-:W-:Y:S02]  /*0870*/  IMAD R20, R25, -0x3, R20 ;  /* 0xfffffffd19147824 */ /* 0x000fe400078e0214 */
[C---:B------:R-:W-:Y:S02]  /*0880*/  IMAD R13, R14.reuse, R15, R12 ;  /* 0x0000000f0e0d7224 */ /* 0x040fe400078e020c */
[----:B------:R-:W-:-:S05]  /*0890*/  IMAD.WIDE.U32 R14, R14, R14, RZ ;  /* 0x0000000e0e0e7225 */ /* 0x000fca00078e00ff */
        /* <DEDUP_REMOVED lines=8> */
[----:B------:R-:W-:-:S04]  /*0920*/  IMAD R12, R11, R10, RZ ;  /* 0x0000000a0b0c7224 */ /* 0x000fc800078e02ff */
[C---:B------:R-:W-:Y:S02]  /*0930*/  IMAD R21, R10.reuse, R11, R12 ;  /* 0x0000000b0a157224 */ /* 0x040fe400078e020c */
[----:B------:R-:W-:-:S05]  /*0940*/  IMAD.WIDE.U32 R10, R10, R10, RZ ;  /* 0x0000000a0a0a7225 */ /* 0x000fca00078e00ff */
[----:B------:R-:W-:Y:S01]  /*0950*/  IADD3 R21, PT, PT, R11, R21, RZ ;  /* 0x000000150b157210 */ /* 0x000fe20007ffe0ff */
[----:B------:R-:W-:Y:S02]  /*0960*/  IMAD R11, R17, -0x3, R16 ;  /* 0xfffffffd110b7824 */ /* 0x000fe400078e0210 */
[----:B------:R-:W-:-:S04]  /*0970*/  IMAD.WIDE.U32 R16, R10, 0x55555556, RZ ;  /* 0x555555560a107825 */ /* 0x000fc800078e00ff */
[----:B------:R-:W-:-:S04]  /*0980*/  IMAD.WIDE.U32 R12, R21, 0x55555556, RZ ;  /* 0x55555556150c7825 */ /* 0x000fc800078e00ff */
        /* <DEDUP_REMOVED lines=10> */
[----:B------:R-:W-:Y:S02]  /*0a30*/  IMAD R13, R15, -0x3, R14 ;  /* 0xfffffffd0f0d7824 */ /* 0x000fe400078e020e */
        /* <DEDUP_REMOVED lines=23> */
[----:B------:R-:W-:Y:S02]  /*0bb0*/  IADD3 R15, PT, PT, R17, R15, RZ ;  /* 0x0000000f110f7210 */ /* 0x000fe40007ffe0ff */
[----:B------:R-:W-:-:S03]  /*0bc0*/  IADD3 R17, PT, PT, R5, R4, R22 ;  /* 0x0000000405117210 */ /* 0x000fc60007ffe016 */
[----:B------:R-:W-:Y:S01]  /*0bd0*/  IMAD.WIDE.U32 R4, R15, 0x55555556, RZ ;  /* 0x555555560f047825 */ /* 0x000fe200078e00ff */
[----:B------:R-:W-:-:S04]  /*0be0*/  IADD3 R17, PT, PT, R7, R6, R17 ;  /* 0x0000000607117210 */ /* 0x000fc80007ffe011 */
[----:B------:R-:W-:Y:S01]  /*0bf0*/  IADD3 R17, PT, PT, R9, R8, R17 ;  /* 0x0000000809117210 */ /* 0x000fe20007ffe011 */
[----:B------:R-:W-:-:S03]  /*0c00*/  IMAD.WIDE.U32 R6, R16, 0x55555555, R4 ;  /* 0x5555555510067825 */ /* 0x000fc600078e0004 */
[----:B------:R-:W-:Y:S01]  /*0c10*/  IADD3 R20, PT, PT, R20, R11, R17 ;  /* 0x0000000b14147210 */ /* 0x000fe20007ffe011 */
[----:B------:R-:W-:-:S03]  /*0c20*/  IMAD.WIDE.U32 R4, R16, 0x55555556, RZ ;  /* 0x5555555610047825 */ /* 0x000fc600078e00ff */
[----:B------:R-:W-:Y:S01]  /*0c30*/  IADD3 R13, PT, PT, R21, R13, R20 ;  /* 0x0000000d150d7210 */ /* 0x000fe20007ffe014 */
[----:B------:R-:W-:Y:S01]  /*0c40*/  IMAD R4, R3, R2, RZ ;  /* 0x0000000203047224 */ /* 0x000fe200078e02ff */
[----:B------:R-:W-:Y:S02]  /*0c50*/  IADD3 RZ, P0, PT, R5, R6, RZ ;  /* 0x0000000605ff7210 */ /* 0x000fe40007f1e0ff */
[----:B------:R-:W-:Y:S01]  /*0c60*/  IADD3 R18, PT, PT, R19, R18, R13 ;  /* 0x0000001213127210 */ /* 0x000fe20007ffe00d */
[C---:B------:R-:W-:Y:S02]  /*0c70*/  IMAD R25, R2.reuse, R3, R4 ;  /* 0x0000000302197224 */ /* 0x040fe400078e0204 */
[----:B------:R-:W-:-:S04]  /*0c80*/  IMAD.WIDE.U32 R4, R2, R2, RZ ;  /* 0x0000000202047225 */ /* 0x000fc800078e00ff */
[----:B------:R-:W-:Y:S01]  /*0c90*/  IMAD.X R15, R15, 0x55555555, R7, P0 ;  /* 0x555555550f0f7824 */ /* 0x000fe200000e0607 */
[----:B------:R-:W-:Y:S01]  /*0ca0*/  IADD3 R5, PT, PT, R5, R25, RZ ;  /* 0x0000001905057210 */ /* 0x000fe20007ffe0ff */
[----:B------:R-:W-:-:S04]  /*0cb0*/  IMAD.WIDE.U32 R8, R4, 0x55555556, RZ ;  /* 0x5555555604087825 */ /* 0x000fc800078e00ff */
[----:B------:R-:W-:-:S04]  /*0cc0*/  IMAD.WIDE.U32 R6, R5, 0x55555556, RZ ;  /* 0x5555555605067825 */ /* 0x000fc800078e00ff */
[----:B------:R-:W-:Y:S02]  /*0cd0*/  IMAD R15, R15, -0x3, R16 ;  /* 0xfffffffd0f0f7824 */ /* 0x000fe400078e0210 */
[----:B------:R-:W-:-:S03]  /*0ce0*/  IMAD.WIDE.U32 R6, R4, 0x55555555, R6 ;  /* 0x5555555504067825 */ /* 0x000fc600078e0006 */
[----:B------:R-:W-:-:S05]  /*0cf0*/  IADD3 RZ, P0, PT, R9, R6, RZ ;  /* 0x0000000609ff7210 */ /* 0x000fca0007f1e0ff */
[----:B------:R-:W-:Y:S01]  /*0d00*/  IMAD.X R5, R5, 0x55555555, R7, P0 ;  /* 0x5555555505057824 */ /* 0x000fe200000e0607 */
[----:B------:R-:W-:-:S03]  /*0d10*/  IADD3 R2, P0, PT, R2, 0x10, RZ ;  /* 0x0000001002027810 */ /* 0x000fc60007f1e0ff */
[----:B------:R-:W-:Y:S01]  /*0d20*/  IMAD R5, R5, -0x3, R4 ;  /* 0xfffffffd05057824 */ /* 0x000fe200078e0204 */
[----:B------:R-:W-:Y:S02]  /*0d30*/  IADD3.X R3, PT, PT, RZ, R3, RZ, P0, !PT ;  /* 0x00000003ff037210 */ /* 0x000fe400007fe4ff */
[----:B------:R-:W-:Y:S02]  /*0d40*/  ISETP.NE.U32.AND P0, PT, R2, 0x3b9aca0f, PT ;  /* 0x3b9aca0f0200780c */ /* 0x000fe40003f05070 */
[----:B------:R-:W-:Y:S02]  /*0d50*/  IADD3 R18, PT, PT, R5, R15, R18 ;  /* 0x0000000f05127210 */ /* 0x000fe40007ffe012 */
[----:B------:R-:W-:-:S13]  /*0d60*/  ISETP.NE.AND.EX P0, PT, R3, RZ, PT, P0 ;  /* 0x000000ff0300720c */ /* 0x000fda0003f05300 */
[----:B------:R-:W-:Y:S05]  /*0d70*/  @P0 BRA `(.L_x_0) ;  /* 0xfffffff000d40947 */ /* 0x000fea000383ffff */
[----:B------:R-:W1:Y:S02]  /*0d80*/  LDC.64 R2, c[0x0][0x380] ;  /* 0x0000e000ff027b82 */ /* 0x000e640000000a00 */
[----:B-1----:R-:W-:-:S05]  /*0d90*/  IMAD.WIDE R2, R0, 0x4, R2 ;  /* 0x0000000400027825 */ /* 0x002fca00078e0202 */
[----:B0-----:R-:W-:Y:S01]  /*0da0*/  STG.E desc[UR4][R2.64], R18 ;  /* 0x0000001202007986 */ /* 0x001fe2000c101904 */
[----:B------:R-:W-:Y:S05]  /*0db0*/  EXIT ;  /* 0x000000000000794d */ /* 0x000fea0003800000 */
.L_x_1:
[----:B------:R-:W-:-:S00]  /*0dc0*/  BRA `(.L_x_1) ;  /* 0xfffffffc00fc7947 */ /* 0x000fc0000383ffff */
[----:B------:R-:W-:-:S00]  /*0dd0*/  NOP ;  /* 0x0000000000007918 */ /* 0x000fc00000000000 */
        /* <DEDUP_REMOVED lines=10> */
.L_x_2:


//--------------------- .nv.shared.reserved.0     --------------------------
	.section	.nv.shared.reserved.0,"aw",@nobits
	.weak		__nv_reservedSMEM_offset_0_alias
	.size		__nv_reservedSMEM_offset_0_alias, 0, 64
	.other		__nv_reservedSMEM_offset_0_alias,@"STO_CUDA_RESERVED_SHARED STV_DEFAULT"
__nv_reservedSMEM_offset_0_alias:
	.zero		0
	.zero		64


//--------------------- .nv.constant0._Z14highLoadKernelPii --------------------------
	.section	.nv.constant0._Z14highLoadKernelPii,"a",@progbits
	.sectionflags	@""
	.align	4
.nv.constant0._Z14highLoadKernelPii:
	.zero		908


//--------------------- SYMBOLS --------------------------

	.type		.nv.reservedSmem.offset0,@object
	.size		.nv.reservedSmem.offset0,0x4
